//
// Generated by NVIDIA NVVM Compiler
//
// Compiler Build ID: CL-36424714
// Cuda compilation tools, release 13.0, V13.0.88
// Based on NVVM 20.0.0
//

.version 9.0
.target sm_100
.address_size 64

	// .globl	_ZN3cub18CUB_300001_SM_10006detail11EmptyKernelIvEEvv
.global .align 1 .b8 _ZN41_INTERNAL_b4bc0795_4_k_cu_4ec5d98b_2265674cuda3std3__45__cpo5beginE[1];
.global .align 1 .b8 _ZN41_INTERNAL_b4bc0795_4_k_cu_4ec5d98b_2265674cuda3std3__45__cpo3endE[1];
.global .align 1 .b8 _ZN41_INTERNAL_b4bc0795_4_k_cu_4ec5d98b_2265674cuda3std3__45__cpo6cbeginE[1];
.global .align 1 .b8 _ZN41_INTERNAL_b4bc0795_4_k_cu_4ec5d98b_2265674cuda3std3__45__cpo4cendE[1];
.global .align 1 .b8 _ZN41_INTERNAL_b4bc0795_4_k_cu_4ec5d98b_2265674cuda3std3__45__cpo6rbeginE[1];
.global .align 1 .b8 _ZN41_INTERNAL_b4bc0795_4_k_cu_4ec5d98b_2265674cuda3std3__45__cpo4rendE[1];
.global .align 1 .b8 _ZN41_INTERNAL_b4bc0795_4_k_cu_4ec5d98b_2265674cuda3std3__45__cpo7crbeginE[1];
.global .align 1 .b8 _ZN41_INTERNAL_b4bc0795_4_k_cu_4ec5d98b_2265674cuda3std3__45__cpo5crendE[1];
.global .align 1 .b8 _ZN41_INTERNAL_b4bc0795_4_k_cu_4ec5d98b_2265674cuda3std3__443_GLOBAL__N__b4bc0795_4_k_cu_4ec5d98b_2265676ignoreE[1];
.global .align 1 .b8 _ZN41_INTERNAL_b4bc0795_4_k_cu_4ec5d98b_2265674cuda3std3__419piecewise_constructE[1];
.global .align 1 .b8 _ZN41_INTERNAL_b4bc0795_4_k_cu_4ec5d98b_2265674cuda3std3__48in_placeE[1];
.global .align 1 .b8 _ZN41_INTERNAL_b4bc0795_4_k_cu_4ec5d98b_2265674cuda3std3__420unreachable_sentinelE[1];
.global .align 1 .b8 _ZN41_INTERNAL_b4bc0795_4_k_cu_4ec5d98b_2265674cuda3std3__47nulloptE[1];
.global .align 1 .b8 _ZN41_INTERNAL_b4bc0795_4_k_cu_4ec5d98b_2265674cuda3std3__48unexpectE[1];
.global .align 1 .b8 _ZN41_INTERNAL_b4bc0795_4_k_cu_4ec5d98b_2265674cuda3std6ranges3__45__cpo4swapE[1];
.global .align 1 .b8 _ZN41_INTERNAL_b4bc0795_4_k_cu_4ec5d98b_2265674cuda3std6ranges3__45__cpo9iter_moveE[1];
.global .align 1 .b8 _ZN41_INTERNAL_b4bc0795_4_k_cu_4ec5d98b_2265674cuda3std6ranges3__45__cpo5beginE[1];
.global .align 1 .b8 _ZN41_INTERNAL_b4bc0795_4_k_cu_4ec5d98b_2265674cuda3std6ranges3__45__cpo3endE[1];
.global .align 1 .b8 _ZN41_INTERNAL_b4bc0795_4_k_cu_4ec5d98b_2265674cuda3std6ranges3__45__cpo6cbeginE[1];
.global .align 1 .b8 _ZN41_INTERNAL_b4bc0795_4_k_cu_4ec5d98b_2265674cuda3std6ranges3__45__cpo4cendE[1];
.global .align 1 .b8 _ZN41_INTERNAL_b4bc0795_4_k_cu_4ec5d98b_2265674cuda3std6ranges3__45__cpo7advanceE[1];
.global .align 1 .b8 _ZN41_INTERNAL_b4bc0795_4_k_cu_4ec5d98b_2265674cuda3std6ranges3__45__cpo9iter_swapE[1];
.global .align 1 .b8 _ZN41_INTERNAL_b4bc0795_4_k_cu_4ec5d98b_2265674cuda3std6ranges3__45__cpo4nextE[1];
.global .align 1 .b8 _ZN41_INTERNAL_b4bc0795_4_k_cu_4ec5d98b_2265674cuda3std6ranges3__45__cpo4prevE[1];
.global .align 1 .b8 _ZN41_INTERNAL_b4bc0795_4_k_cu_4ec5d98b_2265674cuda3std6ranges3__45__cpo4dataE[1];
.global .align 1 .b8 _ZN41_INTERNAL_b4bc0795_4_k_cu_4ec5d98b_2265674cuda3std6ranges3__45__cpo5cdataE[1];
.global .align 1 .b8 _ZN41_INTERNAL_b4bc0795_4_k_cu_4ec5d98b_2265674cuda3std6ranges3__45__cpo4sizeE[1];
.global .align 1 .b8 _ZN41_INTERNAL_b4bc0795_4_k_cu_4ec5d98b_2265674cuda3std6ranges3__45__cpo5ssizeE[1];
.global .align 1 .b8 _ZN41_INTERNAL_b4bc0795_4_k_cu_4ec5d98b_2265674cuda3std6ranges3__45__cpo8distanceE[1];
.global .align 1 .b8 _ZN41_INTERNAL_b4bc0795_4_k_cu_4ec5d98b_2265676thrust24THRUST_300001_SM_1000_NS8cuda_cub3parE[1];
.global .align 1 .b8 _ZN41_INTERNAL_b4bc0795_4_k_cu_4ec5d98b_2265676thrust24THRUST_300001_SM_1000_NS8cuda_cub10par_nosyncE[1];
.global .align 1 .b8 _ZN41_INTERNAL_b4bc0795_4_k_cu_4ec5d98b_2265676thrust24THRUST_300001_SM_1000_NS6system6detail10sequential3seqE[1];
.global .align 1 .b8 _ZN41_INTERNAL_b4bc0795_4_k_cu_4ec5d98b_2265676thrust24THRUST_300001_SM_1000_NS6system3cpp3parE[1];
.global .align 1 .b8 _ZN41_INTERNAL_b4bc0795_4_k_cu_4ec5d98b_2265676thrust24THRUST_300001_SM_1000_NS12placeholders2_1E[1];
.global .align 1 .b8 _ZN41_INTERNAL_b4bc0795_4_k_cu_4ec5d98b_2265676thrust24THRUST_300001_SM_1000_NS12placeholders2_2E[1];
.global .align 1 .b8 _ZN41_INTERNAL_b4bc0795_4_k_cu_4ec5d98b_2265676thrust24THRUST_300001_SM_1000_NS12placeholders2_3E[1];
.global .align 1 .b8 _ZN41_INTERNAL_b4bc0795_4_k_cu_4ec5d98b_2265676thrust24THRUST_300001_SM_1000_NS12placeholders2_4E[1];
.global .align 1 .b8 _ZN41_INTERNAL_b4bc0795_4_k_cu_4ec5d98b_2265676thrust24THRUST_300001_SM_1000_NS12placeholders2_5E[1];
.global .align 1 .b8 _ZN41_INTERNAL_b4bc0795_4_k_cu_4ec5d98b_2265676thrust24THRUST_300001_SM_1000_NS12placeholders2_6E[1];
.global .align 1 .b8 _ZN41_INTERNAL_b4bc0795_4_k_cu_4ec5d98b_2265676thrust24THRUST_300001_SM_1000_NS12placeholders2_7E[1];
.global .align 1 .b8 _ZN41_INTERNAL_b4bc0795_4_k_cu_4ec5d98b_2265676thrust24THRUST_300001_SM_1000_NS12placeholders2_8E[1];
.global .align 1 .b8 _ZN41_INTERNAL_b4bc0795_4_k_cu_4ec5d98b_2265676thrust24THRUST_300001_SM_1000_NS12placeholders2_9E[1];
.global .align 1 .b8 _ZN41_INTERNAL_b4bc0795_4_k_cu_4ec5d98b_2265676thrust24THRUST_300001_SM_1000_NS12placeholders3_10E[1];
.global .align 1 .b8 _ZN41_INTERNAL_b4bc0795_4_k_cu_4ec5d98b_2265676thrust24THRUST_300001_SM_1000_NS3seqE[1];
.global .align 1 .b8 _ZN41_INTERNAL_b4bc0795_4_k_cu_4ec5d98b_2265676thrust24THRUST_300001_SM_1000_NS6deviceE[1];

.visible .entry _ZN3cub18CUB_300001_SM_10006detail11EmptyKernelIvEEvv()
{


	ret;

}


// ===== COMPILED SASS (sm_100) =====

	.target	sm_100

	.elftype	@"ET_EXEC"


//--------------------- .note.nv.tkinfo           --------------------------
	.section	.note.nv.tkinfo,"",@"SHT_NOTE"
	.sectionflags	@"SHF_NOTE_NV_TKINFO"
	.tkinfo
        /*0018*/ 	.word	0x00000002
        /*0030*/ 	.string	""
        /*0030*/ 	.string	"ptxas"
        /*0030*/ 	.string	"Cuda compilation tools, release 13.0, V13.0.88"
        /*0030*/ 	.string	"Build cuda_13.0.r13.0/compiler.36424714_0"
        /*0030*/ 	.string	"-arch sm_100 -m 64 "



//--------------------- .note.nv.cuinfo           --------------------------
	.section	.note.nv.cuinfo,"",@"SHT_NOTE"
	.sectionflags	@"SHF_NOTE_NV_CUINFO"
        /*0018*/ 	.short	0x0002
        /*001a*/ 	.short	0x0064
        /*001c*/ 	.short	0x0082
	.zero		2


//--------------------- .nv.info                  --------------------------
	.section	.nv.info,"",@"SHT_CUDA_INFO"
	.align	4


	//----- nvinfo : EIATTR_REGCOUNT
	.align		4
        /*0000*/ 	.byte	0x04, 0x2f
        /*0002*/ 	.short	(.L_46 - .L_45)
	.align		4
.L_45:
        /*0004*/ 	.word	index@(_ZN3cub18CUB_300001_SM_10006detail11EmptyKernelIvEEvv)
        /*0008*/ 	.word	0x00000004


	//----- nvinfo : EIATTR_FRAME_SIZE
	.align		4
.L_46:
        /*000c*/ 	.byte	0x04, 0x11
        /*000e*/ 	.short	(.L_48 - .L_47)
	.align		4
.L_47:
        /*0010*/ 	.word	index@(_ZN3cub18CUB_300001_SM_10006detail11EmptyKernelIvEEvv)
        /*0014*/ 	.word	0x00000000


	//----- nvinfo : EIATTR_MIN_STACK_SIZE
	.align		4
.L_48:
        /*0018*/ 	.byte	0x04, 0x12
        /*001a*/ 	.short	(.L_50 - .L_49)
	.align		4
.L_49:
        /*001c*/ 	.word	index@(_ZN3cub18CUB_300001_SM_10006detail11EmptyKernelIvEEvv)
        /*0020*/ 	.word	0x00000000
.L_50:


//--------------------- .nv.compat                --------------------------
	.section	.nv.compat,"",@"SHT_CUDA_COMPAT_INFO"
	.align	4
        /*0000*/ 	.byte	0x02, 0x09, 0x00, 0x00, 0x02, 0x02, 0x01, 0x00, 0x02, 0x05, 0x05, 0x00, 0x03, 0x07, 0x01, 0x01
        /*0010*/ 	.byte	0x02, 0x03, 0x00, 0x00, 0x02, 0x06, 0x01, 0x00, 0x04, 0x0b, 0x08, 0x00, 0x09, 0x00, 0x00, 0x00
        /*0020*/ 	.byte	0x00, 0x00, 0x00, 0x00


//--------------------- .nv.info._ZN3cub18CUB_300001_SM_10006detail11EmptyKernelIvEEvv --------------------------
	.section	.nv.info._ZN3cub18CUB_300001_SM_10006detail11EmptyKernelIvEEvv,"",@"SHT_CUDA_INFO"
	.sectionflags	@""
	.align	4


	//----- nvinfo : EIATTR_CUDA_API_VERSION
	.align		4
        /*0000*/ 	.byte	0x04, 0x37
        /*0002*/ 	.short	(.L_52 - .L_51)
.L_51:
        /*0004*/ 	.word	0x00000082


	//----- nvinfo : EIATTR_SPARSE_MMA_MASK
	.align		4
.L_52:
        /*0008*/ 	.byte	0x03, 0x50
        /*000a*/ 	.short	0x0000


	//----- nvinfo : EIATTR_MAXREG_COUNT
	.align		4
        /*000c*/ 	.byte	0x03, 0x1b
        /*000e*/ 	.short	0x00ff


	//----- nvinfo : EIATTR_MERCURY_ISA_VERSION
	.align		4
        /*0010*/ 	.byte	0x03, 0x5f
        /*0012*/ 	.short	0x0101


	//----- nvinfo : EIATTR_VRC_CTA_INIT_COUNT
	.align		4
        /*0014*/ 	.byte	0x02, 0x4a
	.zero		1
	.zero		1


	//----- nvinfo : EIATTR_EXIT_INSTR_OFFSETS
	.align		4
        /*0018*/ 	.byte	0x04, 0x1c
        /*001a*/ 	.short	(.L_54 - .L_53)


	//   ....[0]....
.L_53:
        /*001c*/ 	.word	0x00000010


	//----- nvinfo : EIATTR_SW_WAR
	.align		4
.L_54:
        /*0020*/ 	.byte	0x04, 0x36
        /*0022*/ 	.short	(.L_56 - .L_55)
.L_55:
        /*0024*/ 	.word	0x00000008
.L_56:


//--------------------- .nv.callgraph             --------------------------
	.section	.nv.callgraph,"",@"SHT_CUDA_CALLGRAPH"
	.align	4
	.sectionentsize	8
	.align		4
        /*0000*/ 	.word	0x00000000
	.align		4
        /*0004*/ 	.word	0xffffffff
	.align		4
        /*0008*/ 	.word	0x00000000
	.align		4
        /*000c*/ 	.word	0xfffffffe
	.align		4
        /*0010*/ 	.word	0x00000000
	.align		4
        /*0014*/ 	.word	0xfffffffd
	.align		4
        /*0018*/ 	.word	0x00000000
	.align		4
        /*001c*/ 	.word	0xfffffffc


//--------------------- .nv.constant4             --------------------------
	.section	.nv.constant4,"a",@progbits
	.align	8
	.align		8
.nv.constant4:
        /*0000*/ 	.dword	_ZN41_INTERNAL_b4bc0795_4_k_cu_4ec5d98b_2268894cuda3std3__45__cpo5beginE
	.align		8
        /*0008*/ 	.dword	_ZN41_INTERNAL_b4bc0795_4_k_cu_4ec5d98b_2268894cuda3std3__45__cpo3endE
	.align		8
        /*0010*/ 	.dword	_ZN41_INTERNAL_b4bc0795_4_k_cu_4ec5d98b_2268894cuda3std3__45__cpo6cbeginE
	.align		8
        /*0018*/ 	.dword	_ZN41_INTERNAL_b4bc0795_4_k_cu_4ec5d98b_2268894cuda3std3__45__cpo4cendE
	.align		8
        /*0020*/ 	.dword	_ZN41_INTERNAL_b4bc0795_4_k_cu_4ec5d98b_2268894cuda3std3__45__cpo6rbeginE
	.align		8
        /*0028*/ 	.dword	_ZN41_INTERNAL_b4bc0795_4_k_cu_4ec5d98b_2268894cuda3std3__45__cpo4rendE
	.align		8
        /*0030*/ 	.dword	_ZN41_INTERNAL_b4bc0795_4_k_cu_4ec5d98b_2268894cuda3std3__45__cpo7crbeginE
	.align		8
        /*0038*/ 	.dword	_ZN41_INTERNAL_b4bc0795_4_k_cu_4ec5d98b_2268894cuda3std3__45__cpo5crendE
	.align		8
        /*0040*/ 	.dword	_ZN41_INTERNAL_b4bc0795_4_k_cu_4ec5d98b_2268894cuda3std3__443_GLOBAL__N__b4bc0795_4_k_cu_4ec5d98b_2268896ignoreE
	.align		8
        /*0048*/ 	.dword	_ZN41_INTERNAL_b4bc0795_4_k_cu_4ec5d98b_2268894cuda3std3__419piecewise_constructE
	.align		8
        /*0050*/ 	.dword	_ZN41_INTERNAL_b4bc0795_4_k_cu_4ec5d98b_2268894cuda3std3__48in_placeE
	.align		8
        /*0058*/ 	.dword	_ZN41_INTERNAL_b4bc0795_4_k_cu_4ec5d98b_2268894cuda3std3__420unreachable_sentinelE
	.align		8
        /*0060*/ 	.dword	_ZN41_INTERNAL_b4bc0795_4_k_cu_4ec5d98b_2268894cuda3std3__47nulloptE
	.align		8
        /*0068*/ 	.dword	_ZN41_INTERNAL_b4bc0795_4_k_cu_4ec5d98b_2268894cuda3std3__48unexpectE
	.align		8
        /*0070*/ 	.dword	_ZN41_INTERNAL_b4bc0795_4_k_cu_4ec5d98b_2268894cuda3std6ranges3__45__cpo4swapE
	.align		8
        /*0078*/ 	.dword	_ZN41_INTERNAL_b4bc0795_4_k_cu_4ec5d98b_2268894cuda3std6ranges3__45__cpo9iter_moveE
	.align		8
        /*0080*/ 	.dword	_ZN41_INTERNAL_b4bc0795_4_k_cu_4ec5d98b_2268894cuda3std6ranges3__45__cpo5beginE
	.align		8
        /*0088*/ 	.dword	_ZN41_INTERNAL_b4bc0795_4_k_cu_4ec5d98b_2268894cuda3std6ranges3__45__cpo3endE
	.align		8
        /*0090*/ 	.dword	_ZN41_INTERNAL_b4bc0795_4_k_cu_4ec5d98b_2268894cuda3std6ranges3__45__cpo6cbeginE
	.align		8
        /*0098*/ 	.dword	_ZN41_INTERNAL_b4bc0795_4_k_cu_4ec5d98b_2268894cuda3std6ranges3__45__cpo4cendE
	.align		8
        /*00a0*/ 	.dword	_ZN41_INTERNAL_b4bc0795_4_k_cu_4ec5d98b_2268894cuda3std6ranges3__45__cpo7advanceE
	.align		8
        /*00a8*/ 	.dword	_ZN41_INTERNAL_b4bc0795_4_k_cu_4ec5d98b_2268894cuda3std6ranges3__45__cpo9iter_swapE
	.align		8
        /*00b0*/ 	.dword	_ZN41_INTERNAL_b4bc0795_4_k_cu_4ec5d98b_2268894cuda3std6ranges3__45__cpo4nextE
	.align		8
        /*00b8*/ 	.dword	_ZN41_INTERNAL_b4bc0795_4_k_cu_4ec5d98b_2268894cuda3std6ranges3__45__cpo4prevE
	.align		8
        /*00c0*/ 	.dword	_ZN41_INTERNAL_b4bc0795_4_k_cu_4ec5d98b_2268894cuda3std6ranges3__45__cpo4dataE
	.align		8
        /*00c8*/ 	.dword	_ZN41_INTERNAL_b4bc0795_4_k_cu_4ec5d98b_2268894cuda3std6ranges3__45__cpo5cdataE
	.align		8
        /*00d0*/ 	.dword	_ZN41_INTERNAL_b4bc0795_4_k_cu_4ec5d98b_2268894cuda3std6ranges3__45__cpo4sizeE
	.align		8
        /*00d8*/ 	.dword	_ZN41_INTERNAL_b4bc0795_4_k_cu_4ec5d98b_2268894cuda3std6ranges3__45__cpo5ssizeE
	.align		8
        /*00e0*/ 	.dword	_ZN41_INTERNAL_b4bc0795_4_k_cu_4ec5d98b_2268894cuda3std6ranges3__45__cpo8distanceE
	.align		8
        /*00e8*/ 	.dword	_ZN41_INTERNAL_b4bc0795_4_k_cu_4ec5d98b_2268896thrust24THRUST_300001_SM_1000_NS8cuda_cub3parE
	.align		8
        /*00f0*/ 	.dword	_ZN41_INTERNAL_b4bc0795_4_k_cu_4ec5d98b_2268896thrust24THRUST_300001_SM_1000_NS8cuda_cub10par_nosyncE
	.align		8
        /*00f8*/ 	.dword	_ZN41_INTERNAL_b4bc0795_4_k_cu_4ec5d98b_2268896thrust24THRUST_300001_SM_1000_NS6system6detail10sequential3seqE
	.align		8
        /*0100*/ 	.dword	_ZN41_INTERNAL_b4bc0795_4_k_cu_4ec5d98b_2268896thrust24THRUST_300001_SM_1000_NS6system3cpp3parE
	.align		8
        /*0108*/ 	.dword	_ZN41_INTERNAL_b4bc0795_4_k_cu_4ec5d98b_2268896thrust24THRUST_300001_SM_1000_NS12placeholders2_1E
	.align		8
        /*0110*/ 	.dword	_ZN41_INTERNAL_b4bc0795_4_k_cu_4ec5d98b_2268896thrust24THRUST_300001_SM_1000_NS12placeholders2_2E
	.align		8
        /*0118*/ 	.dword	_ZN41_INTERNAL_b4bc0795_4_k_cu_4ec5d98b_2268896thrust24THRUST_300001_SM_1000_NS12placeholders2_3E
	.align		8
        /*0120*/ 	.dword	_ZN41_INTERNAL_b4bc0795_4_k_cu_4ec5d98b_2268896thrust24THRUST_300001_SM_1000_NS12placeholders2_4E
	.align		8
        /*0128*/ 	.dword	_ZN41_INTERNAL_b4bc0795_4_k_cu_4ec5d98b_2268896thrust24THRUST_300001_SM_1000_NS12placeholders2_5E
	.align		8
        /*0130*/ 	.dword	_ZN41_INTERNAL_b4bc0795_4_k_cu_4ec5d98b_2268896thrust24THRUST_300001_SM_1000_NS12placeholders2_6E
	.align		8
        /*0138*/ 	.dword	_ZN41_INTERNAL_b4bc0795_4_k_cu_4ec5d98b_2268896thrust24THRUST_300001_SM_1000_NS12placeholders2_7E
	.align		8
        /*0140*/ 	.dword	_ZN41_INTERNAL_b4bc0795_4_k_cu_4ec5d98b_2268896thrust24THRUST_300001_SM_1000_NS12placeholders2_8E
	.align		8
        /*0148*/ 	.dword	_ZN41_INTERNAL_b4bc0795_4_k_cu_4ec5d98b_2268896thrust24THRUST_300001_SM_1000_NS12placeholders2_9E
	.align		8
        /*0150*/ 	.dword	_ZN41_INTERNAL_b4bc0795_4_k_cu_4ec5d98b_2268896thrust24THRUST_300001_SM_1000_NS12placeholders3_10E
	.align		8
        /*0158*/ 	.dword	_ZN41_INTERNAL_b4bc0795_4_k_cu_4ec5d98b_2268896thrust24THRUST_300001_SM_1000_NS3seqE
	.align		8
        /*0160*/ 	.dword	_ZN41_INTERNAL_b4bc0795_4_k_cu_4ec5d98b_2268896thrust24THRUST_300001_SM_1000_NS6deviceE


//--------------------- .text._ZN3cub18CUB_300001_SM_10006detail11EmptyKernelIvEEvv --------------------------
	.section	.text._ZN3cub18CUB_300001_SM_10006detail11EmptyKernelIvEEvv,"ax",@progbits
	.align	128
        .global         _ZN3cub18CUB_300001_SM_10006detail11EmptyKernelIvEEvv
        .type           _ZN3cub18CUB_300001_SM_10006detail11EmptyKernelIvEEvv,@function
        .size           _ZN3cub18CUB_300001_SM_10006detail11EmptyKernelIvEEvv,(.L_x_1 - _ZN3cub18CUB_300001_SM_10006detail11EmptyKernelIvEEvv)
        .other          _ZN3cub18CUB_300001_SM_10006detail11EmptyKernelIvEEvv,@"STO_CUDA_ENTRY STV_DEFAULT"
_ZN3cub18CUB_300001_SM_10006detail11EmptyKernelIvEEvv:
.text._ZN3cub18CUB_300001_SM_10006detail11EmptyKernelIvEEvv:
[----:B------:R-:W-:Y:S01]  /*0000*/  LDC R1, c[0x0][0x37c] ;  /* 0x0000df00ff017b82 */ /* 0x000fe20000000800 */
[----:B------:R-:W-:Y:S05]  /*0010*/  EXIT ;  /* 0x000000000000794d */ /* 0x000fea0003800000 */
.L_x_0:
[----:B------:R-:W-:-:S00]  /*0020*/  BRA `(.L_x_0) ;  /* 0xfffffffc00fc7947 */ /* 0x000fc0000383ffff */
[----:B------:R-:W-:-:S00]  /*0030*/  NOP ;  /* 0x0000000000007918 */ /* 0x000fc00000000000 */
        /* <DEDUP_REMOVED lines=12> */
.L_x_1:


//--------------------- .nv.shared.reserved.0     --------------------------
	.section	.nv.shared.reserved.0,"aw",@nobits
	.weak		__nv_reservedSMEM_offset_0_alias
	.size		__nv_reservedSMEM_offset_0_alias, 0, 64
	.other		__nv_reservedSMEM_offset_0_alias,@"STO_CUDA_RESERVED_SHARED STV_DEFAULT"
__nv_reservedSMEM_offset_0_alias:
	.zero		0
	.zero		64


//--------------------- .nv.global                --------------------------
	.section	.nv.global,"aw",@nobits
.nv.global:
	.type		_ZN41_INTERNAL_b4bc0795_4_k_cu_4ec5d98b_2268896thrust24THRUST_300001_SM_1000_NS12placeholders2_8E,@object
	.size		_ZN41_INTERNAL_b4bc0795_4_k_cu_4ec5d98b_2268896thrust24THRUST_300001_SM_1000_NS12placeholders2_8E,(_ZN41_INTERNAL_b4bc0795_4_k_cu_4ec5d98b_2268894cuda3std3__443_GLOBAL__N__b4bc0795_4_k_cu_4ec5d98b_2268896ignoreE - _ZN41_INTERNAL_b4bc0795_4_k_cu_4ec5d98b_2268896thrust24THRUST_300001_SM_1000_NS12placeholders2_8E)
_ZN41_INTERNAL_b4bc0795_4_k_cu_4ec5d98b_2268896thrust24THRUST_300001_SM_1000_NS12placeholders2_8E:
	.zero		1
	.type		_ZN41_INTERNAL_b4bc0795_4_k_cu_4ec5d98b_2268894cuda3std3__443_GLOBAL__N__b4bc0795_4_k_cu_4ec5d98b_2268896ignoreE,@object
	.size		_ZN41_INTERNAL_b4bc0795_4_k_cu_4ec5d98b_2268894cuda3std3__443_GLOBAL__N__b4bc0795_4_k_cu_4ec5d98b_2268896ignoreE,(_ZN41_INTERNAL_b4bc0795_4_k_cu_4ec5d98b_2268894cuda3std6ranges3__45__cpo4dataE - _ZN41_INTERNAL_b4bc0795_4_k_cu_4ec5d98b_2268894cuda3std3__443_GLOBAL__N__b4bc0795_4_k_cu_4ec5d98b_2268896ignoreE)
_ZN41_INTERNAL_b4bc0795_4_k_cu_4ec5d98b_2268894cuda3std3__443_GLOBAL__N__b4bc0795_4_k_cu_4ec5d98b_2268896ignoreE:
	.zero		1
	.type		_ZN41_INTERNAL_b4bc0795_4_k_cu_4ec5d98b_2268894cuda3std6ranges3__45__cpo4dataE,@object
	.size		_ZN41_INTERNAL_b4bc0795_4_k_cu_4ec5d98b_2268894cuda3std6ranges3__45__cpo4dataE,(_ZN41_INTERNAL_b4bc0795_4_k_cu_4ec5d98b_2268896thrust24THRUST_300001_SM_1000_NS6system3cpp3parE - _ZN41_INTERNAL_b4bc0795_4_k_cu_4ec5d98b_2268894cuda3std6ranges3__45__cpo4dataE)
_ZN41_INTERNAL_b4bc0795_4_k_cu_4ec5d98b_2268894cuda3std6ranges3__45__cpo4dataE:
	.zero		1
	.type		_ZN41_INTERNAL_b4bc0795_4_k_cu_4ec5d98b_2268896thrust24THRUST_300001_SM_1000_NS6system3cpp3parE,@object
	.size		_ZN41_INTERNAL_b4bc0795_4_k_cu_4ec5d98b_2268896thrust24THRUST_300001_SM_1000_NS6system3cpp3parE,(_ZN41_INTERNAL_b4bc0795_4_k_cu_4ec5d98b_2268894cuda3std3__45__cpo5beginE - _ZN41_INTERNAL_b4bc0795_4_k_cu_4ec5d98b_2268896thrust24THRUST_300001_SM_1000_NS6system3cpp3parE)
_ZN41_INTERNAL_b4bc0795_4_k_cu_4ec5d98b_2268896thrust24THRUST_300001_SM_1000_NS6system3cpp3parE:
	.zero		1
	.type		_ZN41_INTERNAL_b4bc0795_4_k_cu_4ec5d98b_2268894cuda3std3__45__cpo5beginE,@object
	.size		_ZN41_INTERNAL_b4bc0795_4_k_cu_4ec5d98b_2268894cuda3std3__45__cpo5beginE,(_ZN41_INTERNAL_b4bc0795_4_k_cu_4ec5d98b_2268894cuda3std6ranges3__45__cpo5beginE - _ZN41_INTERNAL_b4bc0795_4_k_cu_4ec5d98b_2268894cuda3std3__45__cpo5beginE)
_ZN41_INTERNAL_b4bc0795_4_k_cu_4ec5d98b_2268894cuda3std3__45__cpo5beginE:
	.zero		1
	.type		_ZN41_INTERNAL_b4bc0795_4_k_cu_4ec5d98b_2268894cuda3std6ranges3__45__cpo5beginE,@object
	.size		_ZN41_INTERNAL_b4bc0795_4_k_cu_4ec5d98b_2268894cuda3std6ranges3__45__cpo5beginE,(_ZN41_INTERNAL_b4bc0795_4_k_cu_4ec5d98b_2268896thrust24THRUST_300001_SM_1000_NS6deviceE - _ZN41_INTERNAL_b4bc0795_4_k_cu_4ec5d98b_2268894cuda3std6ranges3__45__cpo5beginE)
_ZN41_INTERNAL_b4bc0795_4_k_cu_4ec5d98b_2268894cuda3std6ranges3__45__cpo5beginE:
	.zero		1
	.type		_ZN41_INTERNAL_b4bc0795_4_k_cu_4ec5d98b_2268896thrust24THRUST_300001_SM_1000_NS6deviceE,@object
	.size		_ZN41_INTERNAL_b4bc0795_4_k_cu_4ec5d98b_2268896thrust24THRUST_300001_SM_1000_NS6deviceE,(_ZN41_INTERNAL_b4bc0795_4_k_cu_4ec5d98b_2268894cuda3std3__47nulloptE - _ZN41_INTERNAL_b4bc0795_4_k_cu_4ec5d98b_2268896thrust24THRUST_300001_SM_1000_NS6deviceE)
_ZN41_INTERNAL_b4bc0795_4_k_cu_4ec5d98b_2268896thrust24THRUST_300001_SM_1000_NS6deviceE:
	.zero		1
	.type		_ZN41_INTERNAL_b4bc0795_4_k_cu_4ec5d98b_2268894cuda3std3__47nulloptE,@object
	.size		_ZN41_INTERNAL_b4bc0795_4_k_cu_4ec5d98b_2268894cuda3std3__47nulloptE,(_ZN41_INTERNAL_b4bc0795_4_k_cu_4ec5d98b_2268894cuda3std6ranges3__45__cpo8distanceE - _ZN41_INTERNAL_b4bc0795_4_k_cu_4ec5d98b_2268894cuda3std3__47nulloptE)
_ZN41_INTERNAL_b4bc0795_4_k_cu_4ec5d98b_2268894cuda3std3__47nulloptE:
	.zero		1
	.type		_ZN41_INTERNAL_b4bc0795_4_k_cu_4ec5d98b_2268894cuda3std6ranges3__45__cpo8distanceE,@object
	.size		_ZN41_INTERNAL_b4bc0795_4_k_cu_4ec5d98b_2268894cuda3std6ranges3__45__cpo8distanceE,(_ZN41_INTERNAL_b4bc0795_4_k_cu_4ec5d98b_2268896thrust24THRUST_300001_SM_1000_NS12placeholders2_4E - _ZN41_INTERNAL_b4bc0795_4_k_cu_4ec5d98b_2268894cuda3std6ranges3__45__cpo8distanceE)
_ZN41_INTERNAL_b4bc0795_4_k_cu_4ec5d98b_2268894cuda3std6ranges3__45__cpo8distanceE:
	.zero		1
	.type		_ZN41_INTERNAL_b4bc0795_4_k_cu_4ec5d98b_2268896thrust24THRUST_300001_SM_1000_NS12placeholders2_4E,@object
	.size		_ZN41_INTERNAL_b4bc0795_4_k_cu_4ec5d98b_2268896thrust24THRUST_300001_SM_1000_NS12placeholders2_4E,(_ZN41_INTERNAL_b4bc0795_4_k_cu_4ec5d98b_2268894cuda3std3__45__cpo6rbeginE - _ZN41_INTERNAL_b4bc0795_4_k_cu_4ec5d98b_2268896thrust24THRUST_300001_SM_1000_NS12placeholders2_4E)
_ZN41_INTERNAL_b4bc0795_4_k_cu_4ec5d98b_2268896thrust24THRUST_300001_SM_1000_NS12placeholders2_4E:
	.zero		1
	.type		_ZN41_INTERNAL_b4bc0795_4_k_cu_4ec5d98b_2268894cuda3std3__45__cpo6rbeginE,@object
	.size		_ZN41_INTERNAL_b4bc0795_4_k_cu_4ec5d98b_2268894cuda3std3__45__cpo6rbeginE,(_ZN41_INTERNAL_b4bc0795_4_k_cu_4ec5d98b_2268894cuda3std6ranges3__45__cpo7advanceE - _ZN41_INTERNAL_b4bc0795_4_k_cu_4ec5d98b_2268894cuda3std3__45__cpo6rbeginE)
_ZN41_INTERNAL_b4bc0795_4_k_cu_4ec5d98b_2268894cuda3std3__45__cpo6rbeginE:
	.zero		1
	.type		_ZN41_INTERNAL_b4bc0795_4_k_cu_4ec5d98b_2268894cuda3std6ranges3__45__cpo7advanceE,@object
	.size		_ZN41_INTERNAL_b4bc0795_4_k_cu_4ec5d98b_2268894cuda3std6ranges3__45__cpo7advanceE,(_ZN41_INTERNAL_b4bc0795_4_k_cu_4ec5d98b_2268896thrust24THRUST_300001_SM_1000_NS12placeholders3_10E - _ZN41_INTERNAL_b4bc0795_4_k_cu_4ec5d98b_2268894cuda3std6ranges3__45__cpo7advanceE)
_ZN41_INTERNAL_b4bc0795_4_k_cu_4ec5d98b_2268894cuda3std6ranges3__45__cpo7advanceE:
	.zero		1
	.type		_ZN41_INTERNAL_b4bc0795_4_k_cu_4ec5d98b_2268896thrust24THRUST_300001_SM_1000_NS12placeholders3_10E,@object
	.size		_ZN41_INTERNAL_b4bc0795_4_k_cu_4ec5d98b_2268896thrust24THRUST_300001_SM_1000_NS12placeholders3_10E,(_ZN41_INTERNAL_b4bc0795_4_k_cu_4ec5d98b_2268894cuda3std3__48in_placeE - _ZN41_INTERNAL_b4bc0795_4_k_cu_4ec5d98b_2268896thrust24THRUST_300001_SM_1000_NS12placeholders3_10E)
_ZN41_INTERNAL_b4bc0795_4_k_cu_4ec5d98b_2268896thrust24THRUST_300001_SM_1000_NS12placeholders3_10E:
	.zero		1
	.type		_ZN41_INTERNAL_b4bc0795_4_k_cu_4ec5d98b_2268894cuda3std3__48in_placeE,@object
	.size		_ZN41_INTERNAL_b4bc0795_4_k_cu_4ec5d98b_2268894cuda3std3__48in_placeE,(_ZN41_INTERNAL_b4bc0795_4_k_cu_4ec5d98b_2268894cuda3std6ranges3__45__cpo4sizeE - _ZN41_INTERNAL_b4bc0795_4_k_cu_4ec5d98b_2268894cuda3std3__48in_placeE)
_ZN41_INTERNAL_b4bc0795_4_k_cu_4ec5d98b_2268894cuda3std3__48in_placeE:
	.zero		1
	.type		_ZN41_INTERNAL_b4bc0795_4_k_cu_4ec5d98b_2268894cuda3std6ranges3__45__cpo4sizeE,@object
	.size		_ZN41_INTERNAL_b4bc0795_4_k_cu_4ec5d98b_2268894cuda3std6ranges3__45__cpo4sizeE,(_ZN41_INTERNAL_b4bc0795_4_k_cu_4ec5d98b_2268896thrust24THRUST_300001_SM_1000_NS12placeholders2_2E - _ZN41_INTERNAL_b4bc0795_4_k_cu_4ec5d98b_2268894cuda3std6ranges3__45__cpo4sizeE)
_ZN41_INTERNAL_b4bc0795_4_k_cu_4ec5d98b_2268894cuda3std6ranges3__45__cpo4sizeE:
	.zero		1
	.type		_ZN41_INTERNAL_b4bc0795_4_k_cu_4ec5d98b_2268896thrust24THRUST_300001_SM_1000_NS12placeholders2_2E,@object
	.size		_ZN41_INTERNAL_b4bc0795_4_k_cu_4ec5d98b_2268896thrust24THRUST_300001_SM_1000_NS12placeholders2_2E,(_ZN41_INTERNAL_b4bc0795_4_k_cu_4ec5d98b_2268894cuda3std3__45__cpo6cbeginE - _ZN41_INTERNAL_b4bc0795_4_k_cu_4ec5d98b_2268896thrust24THRUST_300001_SM_1000_NS12placeholders2_2E)
_ZN41_INTERNAL_b4bc0795_4_k_cu_4ec5d98b_2268896thrust24THRUST_300001_SM_1000_NS12placeholders2_2E:
	.zero		1
	.type		_ZN41_INTERNAL_b4bc0795_4_k_cu_4ec5d98b_2268894cuda3std3__45__cpo6cbeginE,@object
	.size		_ZN41_INTERNAL_b4bc0795_4_k_cu_4ec5d98b_2268894cuda3std3__45__cpo6cbeginE,(_ZN41_INTERNAL_b4bc0795_4_k_cu_4ec5d98b_2268894cuda3std6ranges3__45__cpo6cbeginE - _ZN41_INTERNAL_b4bc0795_4_k_cu_4ec5d98b_2268894cuda3std3__45__cpo6cbeginE)
_ZN41_INTERNAL_b4bc0795_4_k_cu_4ec5d98b_2268894cuda3std3__45__cpo6cbeginE:
	.zero		1
	.type		_ZN41_INTERNAL_b4bc0795_4_k_cu_4ec5d98b_2268894cuda3std6ranges3__45__cpo6cbeginE,@object
	.size		_ZN41_INTERNAL_b4bc0795_4_k_cu_4ec5d98b_2268894cuda3std6ranges3__45__cpo6cbeginE,(_ZN41_INTERNAL_b4bc0795_4_k_cu_4ec5d98b_2268896thrust24THRUST_300001_SM_1000_NS12placeholders2_6E - _ZN41_INTERNAL_b4bc0795_4_k_cu_4ec5d98b_2268894cuda3std6ranges3__45__cpo6cbeginE)
_ZN41_INTERNAL_b4bc0795_4_k_cu_4ec5d98b_2268894cuda3std6ranges3__45__cpo6cbeginE:
	.zero		1
	.type		_ZN41_INTERNAL_b4bc0795_4_k_cu_4ec5d98b_2268896thrust24THRUST_300001_SM_1000_NS12placeholders2_6E,@object
	.size		_ZN41_INTERNAL_b4bc0795_4_k_cu_4ec5d98b_2268896thrust24THRUST_300001_SM_1000_NS12placeholders2_6E,(_ZN41_INTERNAL_b4bc0795_4_k_cu_4ec5d98b_2268894cuda3std3__45__cpo7crbeginE - _ZN41_INTERNAL_b4bc0795_4_k_cu_4ec5d98b_2268896thrust24THRUST_300001_SM_1000_NS12placeholders2_6E)
_ZN41_INTERNAL_b4bc0795_4_k_cu_4ec5d98b_2268896thrust24THRUST_300001_SM_1000_NS12placeholders2_6E:
	.zero		1
	.type		_ZN41_INTERNAL_b4bc0795_4_k_cu_4ec5d98b_2268894cuda3std3__45__cpo7crbeginE,@object
	.size		_ZN41_INTERNAL_b4bc0795_4_k_cu_4ec5d98b_2268894cuda3std3__45__cpo7crbeginE,(_ZN41_INTERNAL_b4bc0795_4_k_cu_4ec5d98b_2268894cuda3std6ranges3__45__cpo4nextE - _ZN41_INTERNAL_b4bc0795_4_k_cu_4ec5d98b_2268894cuda3std3__45__cpo7crbeginE)
_ZN41_INTERNAL_b4bc0795_4_k_cu_4ec5d98b_2268894cuda3std3__45__cpo7crbeginE:
	.zero		1
	.type		_ZN41_INTERNAL_b4bc0795_4_k_cu_4ec5d98b_2268894cuda3std6ranges3__45__cpo4nextE,@object
	.size		_ZN41_INTERNAL_b4bc0795_4_k_cu_4ec5d98b_2268894cuda3std6ranges3__45__cpo4nextE,(_ZN41_INTERNAL_b4bc0795_4_k_cu_4ec5d98b_2268894cuda3std6ranges3__45__cpo4swapE - _ZN41_INTERNAL_b4bc0795_4_k_cu_4ec5d98b_2268894cuda3std6ranges3__45__cpo4nextE)
_ZN41_INTERNAL_b4bc0795_4_k_cu_4ec5d98b_2268894cuda3std6ranges3__45__cpo4nextE:
	.zero		1
	.type		_ZN41_INTERNAL_b4bc0795_4_k_cu_4ec5d98b_2268894cuda3std6ranges3__45__cpo4swapE,@object
	.size		_ZN41_INTERNAL_b4bc0795_4_k_cu_4ec5d98b_2268894cuda3std6ranges3__45__cpo4swapE,(_ZN41_INTERNAL_b4bc0795_4_k_cu_4ec5d98b_2268896thrust24THRUST_300001_SM_1000_NS8cuda_cub10par_nosyncE - _ZN41_INTERNAL_b4bc0795_4_k_cu_4ec5d98b_2268894cuda3std6ranges3__45__cpo4swapE)
_ZN41_INTERNAL_b4bc0795_4_k_cu_4ec5d98b_2268894cuda3std6ranges3__45__cpo4swapE:
	.zero		1
	.type		_ZN41_INTERNAL_b4bc0795_4_k_cu_4ec5d98b_2268896thrust24THRUST_300001_SM_1000_NS8cuda_cub10par_nosyncE,@object
	.size		_ZN41_INTERNAL_b4bc0795_4_k_cu_4ec5d98b_2268896thrust24THRUST_300001_SM_1000_NS8cuda_cub10par_nosyncE,(_ZN41_INTERNAL_b4bc0795_4_k_cu_4ec5d98b_2268896thrust24THRUST_300001_SM_1000_NS3seqE - _ZN41_INTERNAL_b4bc0795_4_k_cu_4ec5d98b_2268896thrust24THRUST_300001_SM_1000_NS8cuda_cub10par_nosyncE)
_ZN41_INTERNAL_b4bc0795_4_k_cu_4ec5d98b_2268896thrust24THRUST_300001_SM_1000_NS8cuda_cub10par_nosyncE:
	.zero		1
	.type		_ZN41_INTERNAL_b4bc0795_4_k_cu_4ec5d98b_2268896thrust24THRUST_300001_SM_1000_NS3seqE,@object
	.size		_ZN41_INTERNAL_b4bc0795_4_k_cu_4ec5d98b_2268896thrust24THRUST_300001_SM_1000_NS3seqE,(_ZN41_INTERNAL_b4bc0795_4_k_cu_4ec5d98b_2268894cuda3std3__420unreachable_sentinelE - _ZN41_INTERNAL_b4bc0795_4_k_cu_4ec5d98b_2268896thrust24THRUST_300001_SM_1000_NS3seqE)
_ZN41_INTERNAL_b4bc0795_4_k_cu_4ec5d98b_2268896thrust24THRUST_300001_SM_1000_NS3seqE:
	.zero		1
	.type		_ZN41_INTERNAL_b4bc0795_4_k_cu_4ec5d98b_2268894cuda3std3__420unreachable_sentinelE,@object
	.size		_ZN41_INTERNAL_b4bc0795_4_k_cu_4ec5d98b_2268894cuda3std3__420unreachable_sentinelE,(_ZN41_INTERNAL_b4bc0795_4_k_cu_4ec5d98b_2268894cuda3std6ranges3__45__cpo5ssizeE - _ZN41_INTERNAL_b4bc0795_4_k_cu_4ec5d98b_2268894cuda3std3__420unreachable_sentinelE)
_ZN41_INTERNAL_b4bc0795_4_k_cu_4ec5d98b_2268894cuda3std3__420unreachable_sentinelE:
	.zero		1
	.type		_ZN41_INTERNAL_b4bc0795_4_k_cu_4ec5d98b_2268894cuda3std6ranges3__45__cpo5ssizeE,@object
	.size		_ZN41_INTERNAL_b4bc0795_4_k_cu_4ec5d98b_2268894cuda3std6ranges3__45__cpo5ssizeE,(_ZN41_INTERNAL_b4bc0795_4_k_cu_4ec5d98b_2268896thrust24THRUST_300001_SM_1000_NS12placeholders2_3E - _ZN41_INTERNAL_b4bc0795_4_k_cu_4ec5d98b_2268894cuda3std6ranges3__45__cpo5ssizeE)
_ZN41_INTERNAL_b4bc0795_4_k_cu_4ec5d98b_2268894cuda3std6ranges3__45__cpo5ssizeE:
	.zero		1
	.type		_ZN41_INTERNAL_b4bc0795_4_k_cu_4ec5d98b_2268896thrust24THRUST_300001_SM_1000_NS12placeholders2_3E,@object
	.size		_ZN41_INTERNAL_b4bc0795_4_k_cu_4ec5d98b_2268896thrust24THRUST_300001_SM_1000_NS12placeholders2_3E,(_ZN41_INTERNAL_b4bc0795_4_k_cu_4ec5d98b_2268894cuda3std3__45__cpo4cendE - _ZN41_INTERNAL_b4bc0795_4_k_cu_4ec5d98b_2268896thrust24THRUST_300001_SM_1000_NS12placeholders2_3E)
_ZN41_INTERNAL_b4bc0795_4_k_cu_4ec5d98b_2268896thrust24THRUST_300001_SM_1000_NS12placeholders2_3E:
	.zero		1
	.type		_ZN41_INTERNAL_b4bc0795_4_k_cu_4ec5d98b_2268894cuda3std3__45__cpo4cendE,@object
	.size		_ZN41_INTERNAL_b4bc0795_4_k_cu_4ec5d98b_2268894cuda3std3__45__cpo4cendE,(_ZN41_INTERNAL_b4bc0795_4_k_cu_4ec5d98b_2268894cuda3std6ranges3__45__cpo4cendE - _ZN41_INTERNAL_b4bc0795_4_k_cu_4ec5d98b_2268894cuda3std3__45__cpo4cendE)
_ZN41_INTERNAL_b4bc0795_4_k_cu_4ec5d98b_2268894cuda3std3__45__cpo4cendE:
	.zero		1
	.type		_ZN41_INTERNAL_b4bc0795_4_k_cu_4ec5d98b_2268894cuda3std6ranges3__45__cpo4cendE,@object
	.size		_ZN41_INTERNAL_b4bc0795_4_k_cu_4ec5d98b_2268894cuda3std6ranges3__45__cpo4cendE,(_ZN41_INTERNAL_b4bc0795_4_k_cu_4ec5d98b_2268896thrust24THRUST_300001_SM_1000_NS12placeholders2_7E - _ZN41_INTERNAL_b4bc0795_4_k_cu_4ec5d98b_2268894cuda3std6ranges3__45__cpo4cendE)
_ZN41_INTERNAL_b4bc0795_4_k_cu_4ec5d98b_2268894cuda3std6ranges3__45__cpo4cendE:
	.zero		1
	.type		_ZN41_INTERNAL_b4bc0795_4_k_cu_4ec5d98b_2268896thrust24THRUST_300001_SM_1000_NS12placeholders2_7E,@object
	.size		_ZN41_INTERNAL_b4bc0795_4_k_cu_4ec5d98b_2268896thrust24THRUST_300001_SM_1000_NS12placeholders2_7E,(_ZN41_INTERNAL_b4bc0795_4_k_cu_4ec5d98b_2268894cuda3std3__45__cpo5crendE - _ZN41_INTERNAL_b4bc0795_4_k_cu_4ec5d98b_2268896thrust24THRUST_300001_SM_1000_NS12placeholders2_7E)
_ZN41_INTERNAL_b4bc0795_4_k_cu_4ec5d98b_2268896thrust24THRUST_300001_SM_1000_NS12placeholders2_7E:
	.zero		1
	.type		_ZN41_INTERNAL_b4bc0795_4_k_cu_4ec5d98b_2268894cuda3std3__45__cpo5crendE,@object
	.size		_ZN41_INTERNAL_b4bc0795_4_k_cu_4ec5d98b_2268894cuda3std3__45__cpo5crendE,(_ZN41_INTERNAL_b4bc0795_4_k_cu_4ec5d98b_2268894cuda3std6ranges3__45__cpo4prevE - _ZN41_INTERNAL_b4bc0795_4_k_cu_4ec5d98b_2268894cuda3std3__45__cpo5crendE)
_ZN41_INTERNAL_b4bc0795_4_k_cu_4ec5d98b_2268894cuda3std3__45__cpo5crendE:
	.zero		1
	.type		_ZN41_INTERNAL_b4bc0795_4_k_cu_4ec5d98b_2268894cuda3std6ranges3__45__cpo4prevE,@object
	.size		_ZN41_INTERNAL_b4bc0795_4_k_cu_4ec5d98b_2268894cuda3std6ranges3__45__cpo4prevE,(_ZN41_INTERNAL_b4bc0795_4_k_cu_4ec5d98b_2268894cuda3std6ranges3__45__cpo9iter_moveE - _ZN41_INTERNAL_b4bc0795_4_k_cu_4ec5d98b_2268894cuda3std6ranges3__45__cpo4prevE)
_ZN41_INTERNAL_b4bc0795_4_k_cu_4ec5d98b_2268894cuda3std6ranges3__45__cpo4prevE:
	.zero		1
	.type		_ZN41_INTERNAL_b4bc0795_4_k_cu_4ec5d98b_2268894cuda3std6ranges3__45__cpo9iter_moveE,@object
	.size		_ZN41_INTERNAL_b4bc0795_4_k_cu_4ec5d98b_2268894cuda3std6ranges3__45__cpo9iter_moveE,(_ZN41_INTERNAL_b4bc0795_4_k_cu_4ec5d98b_2268896thrust24THRUST_300001_SM_1000_NS6system6detail10sequential3seqE - _ZN41_INTERNAL_b4bc0795_4_k_cu_4ec5d98b_2268894cuda3std6ranges3__45__cpo9iter_moveE)
_ZN41_INTERNAL_b4bc0795_4_k_cu_4ec5d98b_2268894cuda3std6ranges3__45__cpo9iter_moveE:
	.zero		1
	.type		_ZN41_INTERNAL_b4bc0795_4_k_cu_4ec5d98b_2268896thrust24THRUST_300001_SM_1000_NS6system6detail10sequential3seqE,@object
	.size		_ZN41_INTERNAL_b4bc0795_4_k_cu_4ec5d98b_2268896thrust24THRUST_300001_SM_1000_NS6system6detail10sequential3seqE,(_ZN41_INTERNAL_b4bc0795_4_k_cu_4ec5d98b_2268896thrust24THRUST_300001_SM_1000_NS12placeholders2_9E - _ZN41_INTERNAL_b4bc0795_4_k_cu_4ec5d98b_2268896thrust24THRUST_300001_SM_1000_NS6system6detail10sequential3seqE)
_ZN41_INTERNAL_b4bc0795_4_k_cu_4ec5d98b_2268896thrust24THRUST_300001_SM_1000_NS6system6detail10sequential3seqE:
	.zero		1
	.type		_ZN41_INTERNAL_b4bc0795_4_k_cu_4ec5d98b_2268896thrust24THRUST_300001_SM_1000_NS12placeholders2_9E,@object
	.size		_ZN41_INTERNAL_b4bc0795_4_k_cu_4ec5d98b_2268896thrust24THRUST_300001_SM_1000_NS12placeholders2_9E,(_ZN41_INTERNAL_b4bc0795_4_k_cu_4ec5d98b_2268894cuda3std3__419piecewise_constructE - _ZN41_INTERNAL_b4bc0795_4_k_cu_4ec5d98b_2268896thrust24THRUST_300001_SM_1000_NS12placeholders2_9E)
_ZN41_INTERNAL_b4bc0795_4_k_cu_4ec5d98b_2268896thrust24THRUST_300001_SM_1000_NS12placeholders2_9E:
	.zero		1
	.type		_ZN41_INTERNAL_b4bc0795_4_k_cu_4ec5d98b_2268894cuda3std3__419piecewise_constructE,@object
	.size		_ZN41_INTERNAL_b4bc0795_4_k_cu_4ec5d98b_2268894cuda3std3__419piecewise_constructE,(_ZN41_INTERNAL_b4bc0795_4_k_cu_4ec5d98b_2268894cuda3std6ranges3__45__cpo5cdataE - _ZN41_INTERNAL_b4bc0795_4_k_cu_4ec5d98b_2268894cuda3std3__419piecewise_constructE)
_ZN41_INTERNAL_b4bc0795_4_k_cu_4ec5d98b_2268894cuda3std3__419piecewise_constructE:
	.zero		1
	.type		_ZN41_INTERNAL_b4bc0795_4_k_cu_4ec5d98b_2268894cuda3std6ranges3__45__cpo5cdataE,@object
	.size		_ZN41_INTERNAL_b4bc0795_4_k_cu_4ec5d98b_2268894cuda3std6ranges3__45__cpo5cdataE,(_ZN41_INTERNAL_b4bc0795_4_k_cu_4ec5d98b_2268896thrust24THRUST_300001_SM_1000_NS12placeholders2_1E - _ZN41_INTERNAL_b4bc0795_4_k_cu_4ec5d98b_2268894cuda3std6ranges3__45__cpo5cdataE)
_ZN41_INTERNAL_b4bc0795_4_k_cu_4ec5d98b_2268894cuda3std6ranges3__45__cpo5cdataE:
	.zero		1
	.type		_ZN41_INTERNAL_b4bc0795_4_k_cu_4ec5d98b_2268896thrust24THRUST_300001_SM_1000_NS12placeholders2_1E,@object
	.size		_ZN41_INTERNAL_b4bc0795_4_k_cu_4ec5d98b_2268896thrust24THRUST_300001_SM_1000_NS12placeholders2_1E,(_ZN41_INTERNAL_b4bc0795_4_k_cu_4ec5d98b_2268894cuda3std3__45__cpo3endE - _ZN41_INTERNAL_b4bc0795_4_k_cu_4ec5d98b_2268896thrust24THRUST_300001_SM_1000_NS12placeholders2_1E)
_ZN41_INTERNAL_b4bc0795_4_k_cu_4ec5d98b_2268896thrust24THRUST_300001_SM_1000_NS12placeholders2_1E:
	.zero		1
	.type		_ZN41_INTERNAL_b4bc0795_4_k_cu_4ec5d98b_2268894cuda3std3__45__cpo3endE,@object
	.size		_ZN41_INTERNAL_b4bc0795_4_k_cu_4ec5d98b_2268894cuda3std3__45__cpo3endE,(_ZN41_INTERNAL_b4bc0795_4_k_cu_4ec5d98b_2268894cuda3std6ranges3__45__cpo3endE - _ZN41_INTERNAL_b4bc0795_4_k_cu_4ec5d98b_2268894cuda3std3__45__cpo3endE)
_ZN41_INTERNAL_b4bc0795_4_k_cu_4ec5d98b_2268894cuda3std3__45__cpo3endE:
	.zero		1
	.type		_ZN41_INTERNAL_b4bc0795_4_k_cu_4ec5d98b_2268894cuda3std6ranges3__45__cpo3endE,@object
	.size		_ZN41_INTERNAL_b4bc0795_4_k_cu_4ec5d98b_2268894cuda3std6ranges3__45__cpo3endE,(_ZN41_INTERNAL_b4bc0795_4_k_cu_4ec5d98b_2268896thrust24THRUST_300001_SM_1000_NS12placeholders2_5E - _ZN41_INTERNAL_b4bc0795_4_k_cu_4ec5d98b_2268894cuda3std6ranges3__45__cpo3endE)
_ZN41_INTERNAL_b4bc0795_4_k_cu_4ec5d98b_2268894cuda3std6ranges3__45__cpo3endE:
	.zero		1
	.type		_ZN41_INTERNAL_b4bc0795_4_k_cu_4ec5d98b_2268896thrust24THRUST_300001_SM_1000_NS12placeholders2_5E,@object
	.size		_ZN41_INTERNAL_b4bc0795_4_k_cu_4ec5d98b_2268896thrust24THRUST_300001_SM_1000_NS12placeholders2_5E,(_ZN41_INTERNAL_b4bc0795_4_k_cu_4ec5d98b_2268894cuda3std3__45__cpo4rendE - _ZN41_INTERNAL_b4bc0795_4_k_cu_4ec5d98b_2268896thrust24THRUST_300001_SM_1000_NS12placeholders2_5E)
_ZN41_INTERNAL_b4bc0795_4_k_cu_4ec5d98b_2268896thrust24THRUST_300001_SM_1000_NS12placeholders2_5E:
	.zero		1
	.type		_ZN41_INTERNAL_b4bc0795_4_k_cu_4ec5d98b_2268894cuda3std3__45__cpo4rendE,@object
	.size		_ZN41_INTERNAL_b4bc0795_4_k_cu_4ec5d98b_2268894cuda3std3__45__cpo4rendE,(_ZN41_INTERNAL_b4bc0795_4_k_cu_4ec5d98b_2268894cuda3std6ranges3__45__cpo9iter_swapE - _ZN41_INTERNAL_b4bc0795_4_k_cu_4ec5d98b_2268894cuda3std3__45__cpo4rendE)
_ZN41_INTERNAL_b4bc0795_4_k_cu_4ec5d98b_2268894cuda3std3__45__cpo4rendE:
	.zero		1
	.type		_ZN41_INTERNAL_b4bc0795_4_k_cu_4ec5d98b_2268894cuda3std6ranges3__45__cpo9iter_swapE,@object
	.size		_ZN41_INTERNAL_b4bc0795_4_k_cu_4ec5d98b_2268894cuda3std6ranges3__45__cpo9iter_swapE,(_ZN41_INTERNAL_b4bc0795_4_k_cu_4ec5d98b_2268894cuda3std3__48unexpectE - _ZN41_INTERNAL_b4bc0795_4_k_cu_4ec5d98b_2268894cuda3std6ranges3__45__cpo9iter_swapE)
_ZN41_INTERNAL_b4bc0795_4_k_cu_4ec5d98b_2268894cuda3std6ranges3__45__cpo9iter_swapE:
	.zero		1
	.type		_ZN41_INTERNAL_b4bc0795_4_k_cu_4ec5d98b_2268894cuda3std3__48unexpectE,@object
	.size		_ZN41_INTERNAL_b4bc0795_4_k_cu_4ec5d98b_2268894cuda3std3__48unexpectE,(_ZN41_INTERNAL_b4bc0795_4_k_cu_4ec5d98b_2268896thrust24THRUST_300001_SM_1000_NS8cuda_cub3parE - _ZN41_INTERNAL_b4bc0795_4_k_cu_4ec5d98b_2268894cuda3std3__48unexpectE)
_ZN41_INTERNAL_b4bc0795_4_k_cu_4ec5d98b_2268894cuda3std3__48unexpectE:
	.zero		1
	.type		_ZN41_INTERNAL_b4bc0795_4_k_cu_4ec5d98b_2268896thrust24THRUST_300001_SM_1000_NS8cuda_cub3parE,@object
	.size		_ZN41_INTERNAL_b4bc0795_4_k_cu_4ec5d98b_2268896thrust24THRUST_300001_SM_1000_NS8cuda_cub3parE,(.L_29 - _ZN41_INTERNAL_b4bc0795_4_k_cu_4ec5d98b_2268896thrust24THRUST_300001_SM_1000_NS8cuda_cub3parE)
_ZN41_INTERNAL_b4bc0795_4_k_cu_4ec5d98b_2268896thrust24THRUST_300001_SM_1000_NS8cuda_cub3parE:
	.zero		1
.L_29:


//--------------------- .nv.constant0._ZN3cub18CUB_300001_SM_10006detail11EmptyKernelIvEEvv --------------------------
	.section	.nv.constant0._ZN3cub18CUB_300001_SM_10006detail11EmptyKernelIvEEvv,"a",@progbits
	.sectionflags	@""
	.align	4
.nv.constant0._ZN3cub18CUB_300001_SM_10006detail11EmptyKernelIvEEvv:
	.zero		896


//--------------------- SYMBOLS --------------------------

	.type		.nv.reservedSmem.offset0,@object
	.size		.nv.reservedSmem.offset0,0x4
